//
// Generated by NVIDIA NVVM Compiler
//
// Compiler Build ID: CL-36424714
// Cuda compilation tools, release 13.0, V13.0.88
// Based on NVVM 20.0.0
//

.version 9.0
.target sm_100
.address_size 64

	// .globl	discretize_zoh

.visible .entry discretize_zoh(
	.param .u64 .ptr .align 1 discretize_zoh_param_0,
	.param .u64 .ptr .align 1 discretize_zoh_param_1,
	.param .u64 .ptr .align 1 discretize_zoh_param_2,
	.param .u64 .ptr .align 1 discretize_zoh_param_3,
	.param .f32 discretize_zoh_param_4,
	.param .u32 discretize_zoh_param_5
)
{
	.reg .pred 	%p<12>;
	.reg .b32 	%r<81>;
	.reg .b32 	%f<76>;
	.reg .b64 	%rd<57>;

	ld.param.u64 	%rd5, [discretize_zoh_param_0];
	ld.param.f32 	%f15, [discretize_zoh_param_4];
	ld.param.u32 	%r50, [discretize_zoh_param_5];
	cvta.to.global.u64 	%rd1, %rd5;
	mov.u32 	%r51, %ctaid.x;
	mov.u32 	%r52, %ntid.x;
	mov.u32 	%r53, %tid.x;
	mad.lo.s32 	%r1, %r51, %r52, %r53;
	setp.ge.s32 	%p1, %r1, %r50;
	@%p1 bra 	$L__BB0_16;
	setp.lt.s32 	%p2, %r50, 1;
	@%p2 bra 	$L__BB0_15;
	mul.f32 	%f16, %f15, %f15;
	mul.f32 	%f1, %f16, 0f3F000000;
	mul.lo.s32 	%r2, %r50, %r1;
	add.s32 	%r3, %r50, -1;
	and.b32  	%r4, %r50, 7;
	and.b32  	%r5, %r50, 3;
	and.b32  	%r6, %r50, 2147483640;
	and.b32  	%r7, %r50, 1;
	neg.s32 	%r8, %r6;
	shl.b32 	%r9, %r50, 3;
	shl.b32 	%r10, %r50, 1;
	mul.lo.s32 	%r11, %r50, 3;
	shl.b32 	%r12, %r50, 2;
	mul.lo.s32 	%r13, %r50, 5;
	mul.lo.s32 	%r14, %r50, 6;
	mov.b32 	%r67, 0;
$L__BB0_3:
	setp.lt.u32 	%p3, %r3, 7;
	add.s32 	%r16, %r67, %r2;
	setp.eq.s32 	%p4, %r1, %r67;
	selp.f32 	%f19, 0f3F800000, 0f00000000, %p4;
	mul.wide.s32 	%rd6, %r16, 4;
	add.s64 	%rd7, %rd1, %rd6;
	ld.global.f32 	%f20, [%rd7];
	fma.rn.f32 	%f2, %f15, %f20, %f19;
	mov.f32 	%f75, 0f00000000;
	mov.b32 	%r79, 0;
	@%p3 bra 	$L__BB0_6;
	add.s32 	%r76, %r50, %r67;
	add.s32 	%r75, %r10, %r67;
	add.s32 	%r74, %r11, %r67;
	add.s32 	%r73, %r12, %r67;
	add.s32 	%r72, %r13, %r67;
	add.s32 	%r71, %r14, %r67;
	mad.lo.s32 	%r70, %r50, 7, %r67;
	mov.f32 	%f75, 0f00000000;
	mov.u32 	%r68, %r2;
	mov.u32 	%r69, %r67;
	mov.u32 	%r77, %r8;
$L__BB0_5:
	.pragma "nounroll";
	mul.wide.s32 	%rd8, %r68, 4;
	add.s64 	%rd9, %rd1, %rd8;
	ld.global.f32 	%f22, [%rd9];
	mul.wide.u32 	%rd10, %r69, 4;
	add.s64 	%rd11, %rd1, %rd10;
	ld.global.f32 	%f23, [%rd11];
	fma.rn.f32 	%f24, %f22, %f23, %f75;
	ld.global.f32 	%f25, [%rd9+4];
	mul.wide.u32 	%rd12, %r76, 4;
	add.s64 	%rd13, %rd1, %rd12;
	ld.global.f32 	%f26, [%rd13];
	fma.rn.f32 	%f27, %f25, %f26, %f24;
	ld.global.f32 	%f28, [%rd9+8];
	mul.wide.u32 	%rd14, %r75, 4;
	add.s64 	%rd15, %rd1, %rd14;
	ld.global.f32 	%f29, [%rd15];
	fma.rn.f32 	%f30, %f28, %f29, %f27;
	ld.global.f32 	%f31, [%rd9+12];
	mul.wide.u32 	%rd16, %r74, 4;
	add.s64 	%rd17, %rd1, %rd16;
	ld.global.f32 	%f32, [%rd17];
	fma.rn.f32 	%f33, %f31, %f32, %f30;
	ld.global.f32 	%f34, [%rd9+16];
	mul.wide.u32 	%rd18, %r73, 4;
	add.s64 	%rd19, %rd1, %rd18;
	ld.global.f32 	%f35, [%rd19];
	fma.rn.f32 	%f36, %f34, %f35, %f33;
	ld.global.f32 	%f37, [%rd9+20];
	mul.wide.u32 	%rd20, %r72, 4;
	add.s64 	%rd21, %rd1, %rd20;
	ld.global.f32 	%f38, [%rd21];
	fma.rn.f32 	%f39, %f37, %f38, %f36;
	ld.global.f32 	%f40, [%rd9+24];
	mul.wide.u32 	%rd22, %r71, 4;
	add.s64 	%rd23, %rd1, %rd22;
	ld.global.f32 	%f41, [%rd23];
	fma.rn.f32 	%f42, %f40, %f41, %f39;
	ld.global.f32 	%f43, [%rd9+28];
	mul.wide.u32 	%rd24, %r70, 4;
	add.s64 	%rd25, %rd1, %rd24;
	ld.global.f32 	%f44, [%rd25];
	fma.rn.f32 	%f75, %f43, %f44, %f42;
	add.s32 	%r77, %r77, 8;
	add.s32 	%r76, %r76, %r9;
	add.s32 	%r75, %r75, %r9;
	add.s32 	%r74, %r74, %r9;
	add.s32 	%r73, %r73, %r9;
	add.s32 	%r72, %r72, %r9;
	add.s32 	%r71, %r71, %r9;
	add.s32 	%r70, %r70, %r9;
	add.s32 	%r69, %r69, %r9;
	add.s32 	%r68, %r68, 8;
	setp.ne.s32 	%p5, %r77, 0;
	mov.u32 	%r79, %r6;
	@%p5 bra 	$L__BB0_5;
$L__BB0_6:
	setp.eq.s32 	%p6, %r4, 0;
	@%p6 bra 	$L__BB0_14;
	add.s32 	%r56, %r4, -1;
	setp.lt.u32 	%p7, %r56, 3;
	@%p7 bra 	$L__BB0_9;
	add.s32 	%r57, %r79, %r2;
	mul.wide.s32 	%rd26, %r57, 4;
	add.s64 	%rd27, %rd1, %rd26;
	ld.global.f32 	%f46, [%rd27];
	mad.lo.s32 	%r58, %r79, %r50, %r67;
	mul.wide.u32 	%rd28, %r58, 4;
	add.s64 	%rd29, %rd1, %rd28;
	ld.global.f32 	%f47, [%rd29];
	fma.rn.f32 	%f48, %f46, %f47, %f75;
	ld.global.f32 	%f49, [%rd27+4];
	add.s32 	%r59, %r58, %r50;
	mul.wide.u32 	%rd30, %r59, 4;
	add.s64 	%rd31, %rd1, %rd30;
	ld.global.f32 	%f50, [%rd31];
	fma.rn.f32 	%f51, %f49, %f50, %f48;
	ld.global.f32 	%f52, [%rd27+8];
	add.s32 	%r60, %r59, %r50;
	mul.wide.u32 	%rd32, %r60, 4;
	add.s64 	%rd33, %rd1, %rd32;
	ld.global.f32 	%f53, [%rd33];
	fma.rn.f32 	%f54, %f52, %f53, %f51;
	ld.global.f32 	%f55, [%rd27+12];
	add.s32 	%r61, %r60, %r50;
	mul.wide.u32 	%rd34, %r61, 4;
	add.s64 	%rd35, %rd1, %rd34;
	ld.global.f32 	%f56, [%rd35];
	fma.rn.f32 	%f75, %f55, %f56, %f54;
	add.s32 	%r79, %r79, 4;
$L__BB0_9:
	setp.eq.s32 	%p8, %r5, 0;
	@%p8 bra 	$L__BB0_14;
	setp.eq.s32 	%p9, %r5, 1;
	@%p9 bra 	$L__BB0_12;
	add.s32 	%r62, %r79, %r2;
	mul.wide.s32 	%rd36, %r62, 4;
	add.s64 	%rd37, %rd1, %rd36;
	ld.global.f32 	%f58, [%rd37];
	mad.lo.s32 	%r63, %r79, %r50, %r67;
	mul.wide.u32 	%rd38, %r63, 4;
	add.s64 	%rd39, %rd1, %rd38;
	ld.global.f32 	%f59, [%rd39];
	fma.rn.f32 	%f60, %f58, %f59, %f75;
	ld.global.f32 	%f61, [%rd37+4];
	add.s32 	%r64, %r63, %r50;
	mul.wide.u32 	%rd40, %r64, 4;
	add.s64 	%rd41, %rd1, %rd40;
	ld.global.f32 	%f62, [%rd41];
	fma.rn.f32 	%f75, %f61, %f62, %f60;
	add.s32 	%r79, %r79, 2;
$L__BB0_12:
	setp.eq.s32 	%p10, %r7, 0;
	@%p10 bra 	$L__BB0_14;
	add.s32 	%r65, %r79, %r2;
	mul.wide.s32 	%rd42, %r65, 4;
	add.s64 	%rd43, %rd1, %rd42;
	ld.global.f32 	%f63, [%rd43];
	mad.lo.s32 	%r66, %r79, %r50, %r67;
	mul.wide.u32 	%rd44, %r66, 4;
	add.s64 	%rd45, %rd1, %rd44;
	ld.global.f32 	%f64, [%rd45];
	fma.rn.f32 	%f75, %f63, %f64, %f75;
$L__BB0_14:
	ld.param.u64 	%rd55, [discretize_zoh_param_2];
	fma.rn.f32 	%f65, %f1, %f75, %f2;
	cvta.to.global.u64 	%rd46, %rd55;
	mul.wide.s32 	%rd47, %r16, 4;
	add.s64 	%rd48, %rd46, %rd47;
	st.global.f32 	[%rd48], %f65;
	add.s32 	%r67, %r67, 1;
	setp.ne.s32 	%p11, %r67, %r50;
	@%p11 bra 	$L__BB0_3;
$L__BB0_15:
	ld.param.u64 	%rd56, [discretize_zoh_param_3];
	ld.param.u64 	%rd54, [discretize_zoh_param_1];
	cvta.to.global.u64 	%rd49, %rd54;
	mul.wide.s32 	%rd50, %r1, 4;
	add.s64 	%rd51, %rd49, %rd50;
	ld.global.f32 	%f66, [%rd51];
	mul.f32 	%f67, %f15, %f66;
	cvta.to.global.u64 	%rd52, %rd56;
	add.s64 	%rd53, %rd52, %rd50;
	st.global.f32 	[%rd53], %f67;
$L__BB0_16:
	ret;

}


// ===== COMPILED SASS (sm_100) =====

	.target	sm_100

	.elftype	@"ET_EXEC"


//--------------------- .note.nv.tkinfo           --------------------------
	.section	.note.nv.tkinfo,"",@"SHT_NOTE"
	.sectionflags	@"SHF_NOTE_NV_TKINFO"
	.tkinfo
        /*0018*/ 	.word	0x00000002
        /*0030*/ 	.string	""
        /*0030*/ 	.string	"ptxas"
        /*0030*/ 	.string	"Cuda compilation tools, release 13.0, V13.0.88"
        /*0030*/ 	.string	"Build cuda_13.0.r13.0/compiler.36424714_0"
        /*0030*/ 	.string	"-arch sm_100 -m 64 "



//--------------------- .note.nv.cuinfo           --------------------------
	.section	.note.nv.cuinfo,"",@"SHT_NOTE"
	.sectionflags	@"SHF_NOTE_NV_CUINFO"
        /*0018*/ 	.short	0x0002
        /*001a*/ 	.short	0x0064
        /*001c*/ 	.short	0x0082
	.zero		2


//--------------------- .nv.info                  --------------------------
	.section	.nv.info,"",@"SHT_CUDA_INFO"
	.align	4


	//----- nvinfo : EIATTR_REGCOUNT
	.align		4
        /*0000*/ 	.byte	0x04, 0x2f
        /*0002*/ 	.short	(.L_1 - .L_0)
	.align		4
.L_0:
        /*0004*/ 	.word	index@(discretize_zoh)
        /*0008*/ 	.word	0x00000020


	//----- nvinfo : EIATTR_FRAME_SIZE
	.align		4
.L_1:
        /*000c*/ 	.byte	0x04, 0x11
        /*000e*/ 	.short	(.L_3 - .L_2)
	.align		4
.L_2:
        /*0010*/ 	.word	index@(discretize_zoh)
        /*0014*/ 	.word	0x00000000


	//----- nvinfo : EIATTR_MIN_STACK_SIZE
	.align		4
.L_3:
        /*0018*/ 	.byte	0x04, 0x12
        /*001a*/ 	.short	(.L_5 - .L_4)
	.align		4
.L_4:
        /*001c*/ 	.word	index@(discretize_zoh)
        /*0020*/ 	.word	0x00000000
.L_5:


//--------------------- .nv.compat                --------------------------
	.section	.nv.compat,"",@"SHT_CUDA_COMPAT_INFO"
	.align	4
        /*0000*/ 	.byte	0x02, 0x09, 0x00, 0x00, 0x02, 0x02, 0x01, 0x00, 0x02, 0x05, 0x05, 0x00, 0x03, 0x07, 0x01, 0x01
        /*0010*/ 	.byte	0x02, 0x03, 0x00, 0x00, 0x02, 0x06, 0x01, 0x00, 0x04, 0x0b, 0x08, 0x00, 0x09, 0x00, 0x00, 0x00
        /*0020*/ 	.byte	0x00, 0x00, 0x00, 0x00


//--------------------- .nv.info.discretize_zoh   --------------------------
	.section	.nv.info.discretize_zoh,"",@"SHT_CUDA_INFO"
	.sectionflags	@""
	.align	4


	//----- nvinfo : EIATTR_CUDA_API_VERSION
	.align		4
        /*0000*/ 	.byte	0x04, 0x37
        /*0002*/ 	.short	(.L_7 - .L_6)
.L_6:
        /*0004*/ 	.word	0x00000082


	//----- nvinfo : EIATTR_KPARAM_INFO
	.align		4
.L_7:
        /*0008*/ 	.byte	0x04, 0x17
        /*000a*/ 	.short	(.L_9 - .L_8)
.L_8:
        /*000c*/ 	.word	0x00000000
        /*0010*/ 	.short	0x0005
        /*0012*/ 	.short	0x0024
        /*0014*/ 	.byte	0x00, 0xf0, 0x11, 0x00


	//----- nvinfo : EIATTR_KPARAM_INFO
	.align		4
.L_9:
        /*0018*/ 	.byte	0x04, 0x17
        /*001a*/ 	.short	(.L_11 - .L_10)
.L_10:
        /*001c*/ 	.word	0x00000000
        /*0020*/ 	.short	0x0004
        /*0022*/ 	.short	0x0020
        /*0024*/ 	.byte	0x00, 0xf0, 0x11, 0x00


	//----- nvinfo : EIATTR_KPARAM_INFO
	.align		4
.L_11:
        /*0028*/ 	.byte	0x04, 0x17
        /*002a*/ 	.short	(.L_13 - .L_12)
.L_12:
        /*002c*/ 	.word	0x00000000
        /*0030*/ 	.short	0x0003
        /*0032*/ 	.short	0x0018
        /*0034*/ 	.byte	0x00, 0xf5, 0x21, 0x00


	//----- nvinfo : EIATTR_KPARAM_INFO
	.align		4
.L_13:
        /*0038*/ 	.byte	0x04, 0x17
        /*003a*/ 	.short	(.L_15 - .L_14)
.L_14:
        /*003c*/ 	.word	0x00000000
        /*0040*/ 	.short	0x0002
        /*0042*/ 	.short	0x0010
        /*0044*/ 	.byte	0x00, 0xf5, 0x21, 0x00


	//----- nvinfo : EIATTR_KPARAM_INFO
	.align		4
.L_15:
        /*0048*/ 	.byte	0x04, 0x17
        /*004a*/ 	.short	(.L_17 - .L_16)
.L_16:
        /*004c*/ 	.word	0x00000000
        /*0050*/ 	.short	0x0001
        /*0052*/ 	.short	0x0008
        /*0054*/ 	.byte	0x00, 0xf5, 0x21, 0x00


	//----- nvinfo : EIATTR_KPARAM_INFO
	.align		4
.L_17:
        /*0058*/ 	.byte	0x04, 0x17
        /*005a*/ 	.short	(.L_19 - .L_18)
.L_18:
        /*005c*/ 	.word	0x00000000
        /*0060*/ 	.short	0x0000
        /*0062*/ 	.short	0x0000
        /*0064*/ 	.byte	0x00, 0xf5, 0x21, 0x00


	//----- nvinfo : EIATTR_SPARSE_MMA_MASK
	.align		4
.L_19:
        /*0068*/ 	.byte	0x03, 0x50
        /*006a*/ 	.short	0x0000


	//----- nvinfo : EIATTR_MAXREG_COUNT
	.align		4
        /*006c*/ 	.byte	0x03, 0x1b
        /*006e*/ 	.short	0x00ff


	//----- nvinfo : EIATTR_MERCURY_ISA_VERSION
	.align		4
        /*0070*/ 	.byte	0x03, 0x5f
        /*0072*/ 	.short	0x0101


	//----- nvinfo : EIATTR_VRC_CTA_INIT_COUNT
	.align		4
        /*0074*/ 	.byte	0x02, 0x4a
	.zero		1
	.zero		1


	//----- nvinfo : EIATTR_EXIT_INSTR_OFFSETS
	.align		4
        /*0078*/ 	.byte	0x04, 0x1c
        /*007a*/ 	.short	(.L_21 - .L_20)


	//   ....[0]....
.L_20:
        /*007c*/ 	.word	0x00000070


	//   ....[1]....
        /*0080*/ 	.word	0x00000c50


	//----- nvinfo : EIATTR_CBANK_PARAM_SIZE
	.align		4
.L_21:
        /*0084*/ 	.byte	0x03, 0x19
        /*0086*/ 	.short	0x0028


	//----- nvinfo : EIATTR_PARAM_CBANK
	.align		4
        /*0088*/ 	.byte	0x04, 0x0a
        /*008a*/ 	.short	(.L_23 - .L_22)
	.align		4
.L_22:
        /*008c*/ 	.word	index@(.nv.constant0.discretize_zoh)
        /*0090*/ 	.short	0x0380
        /*0092*/ 	.short	0x0028


	//----- nvinfo : EIATTR_SW_WAR
	.align		4
.L_23:
        /*0094*/ 	.byte	0x04, 0x36
        /*0096*/ 	.short	(.L_25 - .L_24)
.L_24:
        /*0098*/ 	.word	0x00000008
.L_25:


//--------------------- .nv.callgraph             --------------------------
	.section	.nv.callgraph,"",@"SHT_CUDA_CALLGRAPH"
	.align	4
	.sectionentsize	8
	.align		4
        /*0000*/ 	.word	0x00000000
	.align		4
        /*0004*/ 	.word	0xffffffff
	.align		4
        /*0008*/ 	.word	0x00000000
	.align		4
        /*000c*/ 	.word	0xfffffffe
	.align		4
        /*0010*/ 	.word	0x00000000
	.align		4
        /*0014*/ 	.word	0xfffffffd
	.align		4
        /*0018*/ 	.word	0x00000000
	.align		4
        /*001c*/ 	.word	0xfffffffc


//--------------------- .text.discretize_zoh      --------------------------
	.section	.text.discretize_zoh,"ax",@progbits
	.align	128
        .global         discretize_zoh
        .type           discretize_zoh,@function
        .size           discretize_zoh,(.L_x_7 - discretize_zoh)
        .other          discretize_zoh,@"STO_CUDA_ENTRY STV_DEFAULT"
discretize_zoh:
.text.discretize_zoh:
[----:B------:R-:W-:Y:S01]  /*0000*/  LDC R1, c[0x0][0x37c] ;  /* 0x0000df00ff017b82 */ /* 0x000fe20000000800 */
[----:B------:R-:W0:Y:S07]  /*0010*/  S2R R3, SR_TID.X ;  /* 0x0000000000037919 */ /* 0x000e2e0000002100 */
[----:B------:R-:W0:Y:S01]  /*0020*/  S2UR UR4, SR_CTAID.X ;  /* 0x00000000000479c3 */ /* 0x000e220000002500 */
[----:B------:R-:W1:Y:S07]  /*0030*/  LDCU UR23, c[0x0][0x3a4] ;  /* 0x00007480ff1777ac */ /* 0x000e6e0008000800 */
[----:B------:R-:W0:Y:S02]  /*0040*/  LDC R0, c[0x0][0x360] ;  /* 0x0000d800ff007b82 */ /* 0x000e240000000800 */
[----:B0-----:R-:W-:-:S05]  /*0050*/  IMAD R0, R0, UR4, R3 ;  /* 0x0000000400007c24 */ /* 0x001fca000f8e0203 */
[----:B-1----:R-:W-:-:S13]  /*0060*/  ISETP.GE.AND P0, PT, R0, UR23, PT ;  /* 0x0000001700007c0c */ /* 0x002fda000bf06270 */
[----:B------:R-:W-:Y:S05]  /*0070*/  @P0 EXIT ;  /* 0x000000000000094d */ /* 0x000fea0003800000 */
[----:B------:R-:W-:Y:S01]  /*0080*/  UISETP.GE.AND UP0, UPT, UR23, 0x1, UPT ;  /* 0x000000011700788c */ /* 0x000fe2000bf06270 */
[----:B------:R-:W0:Y:S08]  /*0090*/  LDCU.64 UR12, c[0x0][0x358] ;  /* 0x00006b00ff0c77ac */ /* 0x000e300008000a00 */
[----:B------:R-:W-:Y:S05]  /*00a0*/  BRA.U !UP0, `(.L_x_0) ;  /* 0x0000000908c87547 */ /* 0x000fea000b800000 */
[----:B------:R-:W1:Y:S01]  /*00b0*/  LDC R13, c[0x0][0x3a0] ;  /* 0x0000e800ff0d7b82 */ /* 0x000e620000000800 */
[----:B------:R-:W-:Y:S02]  /*00c0*/  ULOP3.LUT UR10, UR23, 0x7ffffff8, URZ, 0xc0, !UPT ;  /* 0x7ffffff8170a7892 */ /* 0x000fe4000f8ec0ff */
[----:B------:R-:W-:Y:S01]  /*00d0*/  IMAD R12, R0, UR23, RZ ;  /* 0x00000017000c7c24 */ /* 0x000fe2000f8e02ff */
[----:B------:R-:W-:Y:S02]  /*00e0*/  UIADD3 UR16, UPT, UPT, UR23, -0x1, URZ ;  /* 0xffffffff17107890 */ /* 0x000fe4000fffe0ff */
[----:B------:R-:W-:Y:S02]  /*00f0*/  ULOP3.LUT UR17, UR23, 0x7, URZ, 0xc0, !UPT ;  /* 0x0000000717117892 */ /* 0x000fe4000f8ec0ff */
[----:B------:R-:W-:Y:S02]  /*0100*/  ULOP3.LUT UR18, UR23, 0x3, URZ, 0xc0, !UPT ;  /* 0x0000000317127892 */ /* 0x000fe4000f8ec0ff */
[----:B------:R-:W-:Y:S01]  /*0110*/  UIADD3 UR11, UPT, UPT, -UR10, URZ, URZ ;  /* 0x000000ff0a0b7290 */ /* 0x000fe2000fffe1ff */
[----:B------:R-:W-:Y:S01]  /*0120*/  UMOV UR4, URZ ;  /* 0x000000ff00047c82 */ /* 0x000fe20008000000 */
[----:B-1----:R-:W-:-:S10]  /*0130*/  FMUL.D2 R13, R13, R13 ;  /* 0x0000000d0d0d7220 */ /* 0x002fd40000300000 */
.L_x_5:
[----:B-1----:R-:W1:Y:S01]  /*0140*/  LDCU.64 UR14, c[0x0][0x380] ;  /* 0x00007000ff0e77ac */ /* 0x002e620008000a00 */
[----:B------:R-:W-:Y:S01]  /*0150*/  HFMA2 R3, -RZ, RZ, 0, 2.384185791015625e-07 ;  /* 0x00000004ff037431 */ /* 0x000fe200000001ff */
[----:B------:R-:W-:Y:S01]  /*0160*/  IADD3 R14, PT, PT, R12, UR4, RZ ;  /* 0x000000040c0e7c10 */ /* 0x000fe2000fffe0ff */
[----:B------:R-:W2:Y:S04]  /*0170*/  LDCU UR5, c[0x0][0x3a0] ;  /* 0x00007400ff0577ac */ /* 0x000ea80008000800 */
[----:B-1----:R-:W-:-:S06]  /*0180*/  IMAD.WIDE R2, R14, R3, UR14 ;  /* 0x0000000e0e027e25 */ /* 0x002fcc000f8e0203 */
[----:B0-----:R-:W2:Y:S01]  /*0190*/  LDG.E R3, desc[UR12][R2.64] ;  /* 0x0000000c02037981 */ /* 0x001ea2000c1e1900 */
[----:B------:R-:W-:Y:S01]  /*01a0*/  UISETP.GE.U32.AND UP0, UPT, UR16, 0x7, UPT ;  /* 0x000000071000788c */ /* 0x000fe2000bf06070 */
[----:B------:R-:W-:Y:S02]  /*01b0*/  ISETP.NE.AND P0, PT, R0, UR4, PT ;  /* 0x0000000400007c0c */ /* 0x000fe4000bf05270 */
[----:B------:R-:W-:Y:S02]  /*01c0*/  MOV R18, RZ ;  /* 0x000000ff00127202 */ /* 0x000fe40000000f00 */
[----:B------:R-:W-:-:S05]  /*01d0*/  FSEL R16, RZ, 1, P0 ;  /* 0x3f800000ff107808 */ /* 0x000fca0000000000 */
[----:B--2---:R-:W-:Y:S01]  /*01e0*/  FFMA R16, R3, UR5, R16 ;  /* 0x0000000503107c23 */ /* 0x004fe20008000010 */
[----:B------:R-:W-:Y:S01]  /*01f0*/  UMOV UR5, URZ ;  /* 0x000000ff00057c82 */ /* 0x000fe20008000000 */
[----:B------:R-:W-:Y:S05]  /*0200*/  BRA.U !UP0, `(.L_x_1) ;  /* 0x00000005082c7547 */ /* 0x000fea000b800000 */
[----:B------:R-:W0:Y:S01]  /*0210*/  LDCU UR28, c[0x0][0x3a4] ;  /* 0x00007480ff1c77ac */ /* 0x000e220008000800 */
[----:B------:R-:W-:Y:S01]  /*0220*/  IMAD.MOV.U32 R18, RZ, RZ, RZ ;  /* 0x000000ffff127224 */ /* 0x000fe200078e00ff */
[----:B------:R-:W-:Y:S01]  /*0230*/  MOV R15, R12 ;  /* 0x0000000c000f7202 */ /* 0x000fe20000000f00 */
[----:B------:R-:W-:Y:S01]  /*0240*/  UMOV UR5, UR4 ;  /* 0x0000000400057c82 */ /* 0x000fe20008000000 */
[----:B------:R-:W-:Y:S01]  /*0250*/  UMOV UR6, UR11 ;  /* 0x0000000b00067c82 */ /* 0x000fe20008000000 */
[----:B0-----:R-:W-:Y:S02]  /*0260*/  UIADD3 UR7, UPT, UPT, UR4, UR28, URZ ;  /* 0x0000001c04077290 */ /* 0x001fe4000fffe0ff */
[----:B------:R-:W-:Y:S02]  /*0270*/  ULEA UR8, UR28, UR4, 0x1 ;  /* 0x000000041c087291 */ /* 0x000fe4000f8e08ff */
[----:B------:R-:W-:Y:S02]  /*0280*/  UIMAD UR9, UR28, 0x3, UR4 ;  /* 0x000000031c0978a4 */ /* 0x000fe4000f8e0204 */
[----:B------:R-:W-:-:S02]  /*0290*/  ULEA UR19, UR28, UR4, 0x2 ;  /* 0x000000041c137291 */ /* 0x000fc4000f8e10ff */
[----:B------:R-:W-:Y:S02]  /*02a0*/  UIMAD UR20, UR28, 0x5, UR4 ;  /* 0x000000051c1478a4 */ /* 0x000fe4000f8e0204 */
[----:B------:R-:W-:Y:S02]  /*02b0*/  UIMAD UR21, UR28, 0x6, UR4 ;  /* 0x000000061c1578a4 */ /* 0x000fe4000f8e0204 */
[----:B------:R-:W-:-:S12]  /*02c0*/  UIMAD UR22, UR28, 0x7, UR4 ;  /* 0x000000071c1678a4 */ /* 0x000fd8000f8e0204 */
.L_x_2:
[----:B------:R-:W-:Y:S01]  /*02d0*/  HFMA2 R2, -RZ, RZ, 0, 2.384185791015625e-07 ;  /* 0x00000004ff027431 */ /* 0x000fe200000001ff */
[----:B------:R-:W-:Y:S02]  /*02e0*/  UIMAD.WIDE.U32 UR24, UR5, 0x4, UR14 ;  /* 0x00000004051878a5 */ /* 0x000fe4000f8e000e */
[----:B------:R-:W-:-:S04]  /*02f0*/  UIMAD.WIDE.U32 UR26, UR7, 0x4, UR14 ;  /* 0x00000004071a78a5 */ /* 0x000fc8000f8e000e */
[----:B------:R-:W-:Y:S01]  /*0300*/  MOV R6, UR24 ;  /* 0x0000001800067c02 */ /* 0x000fe20008000f00 */
[----:B------:R-:W-:Y:S01]  /*0310*/  IMAD.U32 R7, RZ, RZ, UR25 ;  /* 0x00000019ff077e24 */ /* 0x000fe2000f8e00ff */
[----:B------:R-:W-:Y:S02]  /*0320*/  UIMAD.WIDE.U32 UR24, UR8, 0x4, UR14 ;  /* 0x00000004081878a5 */ /* 0x000fe4000f8e000e */
[----:B------:R-:W-:Y:S01]  /*0330*/  IMAD.WIDE R2, R15, R2, UR14 ;  /* 0x0000000e0f027e25 */ /* 0x000fe2000f8e0202 */
[----:B------:R-:W-:Y:S02]  /*0340*/  MOV R8, UR26 ;  /* 0x0000001a00087c02 */ /* 0x000fe40008000f00 */
[----:B------:R-:W-:Y:S01]  /*0350*/  MOV R9, UR27 ;  /* 0x0000001b00097c02 */ /* 0x000fe20008000f00 */
[----:B------:R0:W2:Y:S01]  /*0360*/  LDG.E R17, desc[UR12][R6.64] ;  /* 0x0000000c06117981 */ /* 0x0000a2000c1e1900 */
[----:B------:R-:W-:Y:S01]  /*0370*/  MOV R10, UR24 ;  /* 0x00000018000a7c02 */ /* 0x000fe20008000f00 */
[----:B------:R-:W-:Y:S01]  /*0380*/  IMAD.U32 R11, RZ, RZ, UR25 ;  /* 0x00000019ff0b7e24 */ /* 0x000fe2000f8e00ff */
[----:B------:R-:W-:Y:S01]  /*0390*/  UIMAD.WIDE.U32 UR24, UR9, 0x4, UR14 ;  /* 0x00000004091878a5 */ /* 0x000fe2000f8e000e */
[----:B------:R-:W2:Y:S01]  /*03a0*/  LDG.E R19, desc[UR12][R2.64] ;  /* 0x0000000c02137981 */ /* 0x000ea2000c1e1900 */
[----:B------:R-:W-:-:S03]  /*03b0*/  UIMAD.WIDE.U32 UR26, UR19, 0x4, UR14 ;  /* 0x00000004131a78a5 */ /* 0x000fc6000f8e000e */
[----:B------:R1:W3:Y:S01]  /*03c0*/  LDG.E R23, desc[UR12][R8.64] ;  /* 0x0000000c08177981 */ /* 0x0002e2000c1e1900 */
[----:B------:R-:W-:-:S03]  /*03d0*/  MOV R4, UR24 ;  /* 0x0000001800047c02 */ /* 0x000fc60008000f00 */
[----:B------:R-:W3:Y:S01]  /*03e0*/  LDG.E R22, desc[UR12][R2.64+0x4] ;  /* 0x0000040c02167981 */ /* 0x000ee2000c1e1900 */
[----:B------:R-:W-:Y:S01]  /*03f0*/  MOV R5, UR25 ;  /* 0x0000001900057c02 */ /* 0x000fe20008000f00 */
[----:B------:R-:W-:Y:S02]  /*0400*/  UIMAD.WIDE.U32 UR24, UR20, 0x4, UR14 ;  /* 0x00000004141878a5 */ /* 0x000fe4000f8e000e */
[----:B------:R4:W5:Y:S01]  /*0410*/  LDG.E R21, desc[UR12][R10.64] ;  /* 0x0000000c0a157981 */ /* 0x000962000c1e1900 */
[----:B0-----:R-:W-:-:S03]  /*0420*/  IMAD.U32 R7, RZ, RZ, UR27 ;  /* 0x0000001bff077e24 */ /* 0x001fc6000f8e00ff */
[----:B------:R-:W5:Y:S01]  /*0430*/  LDG.E R20, desc[UR12][R2.64+0x8] ;  /* 0x0000080c02147981 */ /* 0x000f62000c1e1900 */
[----:B------:R-:W-:Y:S01]  /*0440*/  MOV R6, UR26 ;  /* 0x0000001a00067c02 */ /* 0x000fe20008000f00 */
[----:B------:R-:W-:Y:S02]  /*0450*/  UIMAD.WIDE.U32 UR26, UR21, 0x4, UR14 ;  /* 0x00000004151a78a5 */ /* 0x000fe4000f8e000e */
[----:B------:R0:W5:Y:S01]  /*0460*/  LDG.E R25, desc[UR12][R4.64] ;  /* 0x0000000c04197981 */ /* 0x000162000c1e1900 */
[----:B-1----:R-:W-:-:S03]  /*0470*/  MOV R8, UR24 ;  /* 0x0000001800087c02 */ /* 0x002fc60008000f00 */
[----:B------:R-:W5:Y:S01]  /*0480*/  LDG.E R24, desc[UR12][R2.64+0xc] ;  /* 0x00000c0c02187981 */ /* 0x000f62000c1e1900 */
[----:B------:R-:W-:Y:S01]  /*0490*/  MOV R9, UR25 ;  /* 0x0000001900097c02 */ /* 0x000fe20008000f00 */
[----:B------:R-:W-:Y:S02]  /*04a0*/  UIMAD.WIDE.U32 UR24, UR22, 0x4, UR14 ;  /* 0x00000004161878a5 */ /* 0x000fe4000f8e000e */
[----:B------:R-:W5:Y:S01]  /*04b0*/  LDG.E R7, desc[UR12][R6.64] ;  /* 0x0000000c06077981 */ /* 0x000f62000c1e1900 */
[----:B----4-:R-:W-:-:S03]  /*04c0*/  IMAD.U32 R11, RZ, RZ, UR27 ;  /* 0x0000001bff0b7e24 */ /* 0x010fc6000f8e00ff */
[----:B------:R-:W4:Y:S01]  /*04d0*/  LDG.E R26, desc[UR12][R2.64+0x10] ;  /* 0x0000100c021a7981 */ /* 0x000f22000c1e1900 */
[----:B------:R-:W-:-:S03]  /*04e0*/  MOV R10, UR26 ;  /* 0x0000001a000a7c02 */ /* 0x000fc60008000f00 */
[----:B------:R-:W4:Y:S01]  /*04f0*/  LDG.E R8, desc[UR12][R8.64] ;  /* 0x0000000c08087981 */ /* 0x000f22000c1e1900 */
[----:B0-----:R-:W-:-:S03]  /*0500*/  MOV R4, UR24 ;  /* 0x0000001800047c02 */ /* 0x001fc60008000f00 */
[----:B------:R-:W4:Y:S01]  /*0510*/  LDG.E R27, desc[UR12][R2.64+0x14] ;  /* 0x0000140c021b7981 */ /* 0x000f22000c1e1900 */
[----:B------:R-:W-:-:S03]  /*0520*/  MOV R5, UR25 ;  /* 0x0000001900057c02 */ /* 0x000fc60008000f00 */
[----:B------:R-:W4:Y:S04]  /*0530*/  LDG.E R11, desc[UR12][R10.64] ;  /* 0x0000000c0a0b7981 */ /* 0x000f28000c1e1900 */
[----:B------:R-:W4:Y:S04]  /*0540*/  LDG.E R28, desc[UR12][R2.64+0x18] ;  /* 0x0000180c021c7981 */ /* 0x000f28000c1e1900 */
[----:B------:R-:W4:Y:S04]  /*0550*/  LDG.E R29, desc[UR12][R2.64+0x1c] ;  /* 0x00001c0c021d7981 */ /* 0x000f28000c1e1900 */
[----:B------:R-:W4:Y:S01]  /*0560*/  LDG.E R4, desc[UR12][R4.64] ;  /* 0x0000000c04047981 */ /* 0x000f22000c1e1900 */
[----:B------:R-:W-:-:S04]  /*0570*/  UIADD3 UR6, UPT, UPT, UR6, 0x8, URZ ;  /* 0x0000000806067890 */ /* 0x000fc8000fffe0ff */
[----:B------:R-:W-:Y:S01]  /*0580*/  UISETP.NE.AND UP0, UPT, UR6, URZ, UPT ;  /* 0x000000ff0600728c */ /* 0x000fe2000bf05270 */
[----:B------:R-:W-:Y:S01]  /*0590*/  IADD3 R15, PT, PT, R15, 0x8, RZ ;  /* 0x000000080f0f7810 */ /* 0x000fe20007ffe0ff */
[----:B------:R-:W-:Y:S02]  /*05a0*/  ULEA UR7, UR28, UR7, 0x3 ;  /* 0x000000071c077291 */ /* 0x000fe4000f8e18ff */
[----:B------:R-:W-:Y:S02]  /*05b0*/  ULEA UR8, UR28, UR8, 0x3 ;  /* 0x000000081c087291 */ /* 0x000fe4000f8e18ff */
[----:B------:R-:W-:Y:S02]  /*05c0*/  ULEA UR9, UR28, UR9, 0x3 ;  /* 0x000000091c097291 */ /* 0x000fe4000f8e18ff */
[----:B------:R-:W-:Y:S02]  /*05d0*/  ULEA UR19, UR28, UR19, 0x3 ;  /* 0x000000131c137291 */ /* 0x000fe4000f8e18ff */
[----:B------:R-:W-:-:S02]  /*05e0*/  ULEA UR20, UR28, UR20, 0x3 ;  /* 0x000000141c147291 */ /* 0x000fc4000f8e18ff */
[----:B------:R-:W-:Y:S02]  /*05f0*/  ULEA UR21, UR28, UR21, 0x3 ;  /* 0x000000151c157291 */ /* 0x000fe4000f8e18ff */
[----:B------:R-:W-:Y:S02]  /*0600*/  ULEA UR22, UR28, UR22, 0x3 ;  /* 0x000000161c167291 */ /* 0x000fe4000f8e18ff */
[----:B------:R-:W-:Y:S01]  /*0610*/  ULEA UR5, UR28, UR5, 0x3 ;  /* 0x000000051c057291 */ /* 0x000fe2000f8e18ff */
[----:B--2---:R-:W-:-:S04]  /*0620*/  FFMA R17, R19, R17, R18 ;  /* 0x0000001113117223 */ /* 0x004fc80000000012 */
[----:B---3--:R-:W-:-:S04]  /*0630*/  FFMA R17, R22, R23, R17 ;  /* 0x0000001716117223 */ /* 0x008fc80000000011 */
[----:B-----5:R-:W-:-:S04]  /*0640*/  FFMA R17, R20, R21, R17 ;  /* 0x0000001514117223 */ /* 0x020fc80000000011 */
[----:B------:R-:W-:-:S04]  /*0650*/  FFMA R17, R24, R25, R17 ;  /* 0x0000001918117223 */ /* 0x000fc80000000011 */
[----:B----4-:R-:W-:-:S04]  /*0660*/  FFMA R26, R26, R7, R17 ;  /* 0x000000071a1a7223 */ /* 0x010fc80000000011 */
[----:B------:R-:W-:-:S04]  /*0670*/  FFMA R27, R27, R8, R26 ;  /* 0x000000081b1b7223 */ /* 0x000fc8000000001a */
[----:B------:R-:W-:-:S04]  /*0680*/  FFMA R28, R28, R11, R27 ;  /* 0x0000000b1c1c7223 */ /* 0x000fc8000000001b */
[----:B------:R-:W-:Y:S01]  /*0690*/  FFMA R18, R29, R4, R28 ;  /* 0x000000041d127223 */ /* 0x000fe2000000001c */
[----:B------:R-:W-:Y:S06]  /*06a0*/  BRA.U UP0, `(.L_x_2) ;  /* 0xfffffffd00087547 */ /* 0x000fec000b83ffff */
[----:B------:R-:W-:-:S05]  /*06b0*/  UMOV UR5, UR10 ;  /* 0x0000000a00057c82 */ /* 0x000fca0008000000 */
.L_x_1:
[----:B------:R-:W-:-:S09]  /*06c0*/  UISETP.NE.AND UP0, UPT, UR17, URZ, UPT ;  /* 0x000000ff1100728c */ /* 0x000fd2000bf05270 */
[----:B------:R-:W-:Y:S05]  /*06d0*/  BRA.U !UP0, `(.L_x_3) ;  /* 0x00000005081c7547 */ /* 0x000fea000b800000 */
[----:B------:R-:W-:Y:S02]  /*06e0*/  UIADD3 UR6, UPT, UPT, UR17, -0x1, URZ ;  /* 0xffffffff11067890 */ /* 0x000fe4000fffe0ff */
[----:B------:R-:W-:Y:S02]  /*06f0*/  UISETP.NE.AND UP1, UPT, UR18, URZ, UPT ;  /* 0x000000ff1200728c */ /* 0x000fe4000bf25270 */
[----:B------:R-:W-:-:S09]  /*0700*/  UISETP.GE.U32.AND UP0, UPT, UR6, 0x3, UPT ;  /* 0x000000030600788c */ /* 0x000fd2000bf06070 */
[----:B------:R-:W-:Y:S05]  /*0710*/  BRA.U !UP0, `(.L_x_4) ;  /* 0x0000000108847547 */ /* 0x000fea000b800000 */
[----:B------:R-:W0:Y:S01]  /*0720*/  LDCU UR7, c[0x0][0x3a4] ;  /* 0x00007480ff0777ac */ /* 0x000e220008000800 */
[----:B------:R-:W-:Y:S01]  /*0730*/  MOV R3, 0x4 ;  /* 0x0000000400037802 */ /* 0x000fe20000000f00 */
[----:B------:R-:W-:-:S04]  /*0740*/  VIADD R2, R12, UR5 ;  /* 0x000000050c027c36 */ /* 0x000fc80008000000 */
[----:B------:R-:W-:-:S05]  /*0750*/  IMAD.WIDE R2, R2, R3, UR14 ;  /* 0x0000000e02027e25 */ /* 0x000fca000f8e0203 */
[----:B------:R-:W2:Y:S04]  /*0760*/  LDG.E R15, desc[UR12][R2.64] ;  /* 0x0000000c020f7981 */ /* 0x000ea8000c1e1900 */
[----:B------:R-:W3:Y:S01]  /*0770*/  LDG.E R17, desc[UR12][R2.64+0x4] ;  /* 0x0000040c02117981 */ /* 0x000ee2000c1e1900 */
[----:B0-----:R-:W-:-:S03]  /*0780*/  UIMAD UR6, UR5, UR7, UR4 ;  /* 0x00000007050672a4 */ /* 0x001fc6000f8e0204 */
[----:B------:R-:W4:Y:S01]  /*0790*/  LDG.E R19, desc[UR12][R2.64+0x8] ;  /* 0x0000080c02137981 */ /* 0x000f22000c1e1900 */
[----:B------:R-:W-:-:S03]  /*07a0*/  UIMAD.WIDE.U32 UR8, UR6, 0x4, UR14 ;  /* 0x00000004060878a5 */ /* 0x000fc6000f8e000e */
[----:B------:R-:W5:Y:S01]  /*07b0*/  LDG.E R21, desc[UR12][R2.64+0xc] ;  /* 0x00000c0c02157981 */ /* 0x000f62000c1e1900 */
[----:B------:R-:W-:-:S04]  /*07c0*/  UIADD3 UR6, UPT, UPT, UR6, UR7, URZ ;  /* 0x0000000706067290 */ /* 0x000fc8000fffe0ff */
[----:B------:R-:W-:Y:S01]  /*07d0*/  UIMAD.WIDE.U32 UR20, UR6, 0x4, UR14 ;  /* 0x00000004061478a5 */ /* 0x000fe2000f8e000e */
[----:B------:R-:W-:Y:S01]  /*07e0*/  MOV R6, UR8 ;  /* 0x0000000800067c02 */ /* 0x000fe20008000f00 */
[----:B------:R-:W-:Y:S01]  /*07f0*/  UIADD3 UR6, UPT, UPT, UR6, UR7, URZ ;  /* 0x0000000706067290 */ /* 0x000fe2000fffe0ff */
[----:B------:R-:W-:-:S03]  /*0800*/  MOV R7, UR9 ;  /* 0x0000000900077c02 */ /* 0x000fc60008000f00 */
[----:B------:R-:W-:Y:S02]  /*0810*/  UIMAD.WIDE.U32 UR8, UR6, 0x4, UR14 ;  /* 0x00000004060878a5 */ /* 0x000fe4000f8e000e */
[----:B------:R-:W-:Y:S01]  /*0820*/  UIADD3 UR6, UPT, UPT, UR6, UR7, URZ ;  /* 0x0000000706067290 */ /* 0x000fe2000fffe0ff */
[----:B------:R-:W-:Y:S01]  /*0830*/  MOV R8, UR20 ;  /* 0x0000001400087c02 */ /* 0x000fe20008000f00 */
[----:B------:R-:W-:Y:S01]  /*0840*/  IMAD.U32 R9, RZ, RZ, UR21 ;  /* 0x00000015ff097e24 */ /* 0x000fe2000f8e00ff */
[----:B------:R-:W2:Y:S01]  /*0850*/  LDG.E R6, desc[UR12][R6.64] ;  /* 0x0000000c06067981 */ /* 0x000ea2000c1e1900 */
[----:B------:R-:W-:Y:S01]  /*0860*/  UIMAD.WIDE.U32 UR6, UR6, 0x4, UR14 ;  /* 0x00000004060678a5 */ /* 0x000fe2000f8e000e */
[----:B------:R-:W-:Y:S02]  /*0870*/  MOV R10, UR8 ;  /* 0x00000008000a7c02 */ /* 0x000fe40008000f00 */
[----:B------:R-:W-:Y:S01]  /*0880*/  MOV R11, UR9 ;  /* 0x00000009000b7c02 */ /* 0x000fe20008000f00 */
[----:B------:R-:W3:Y:S02]  /*0890*/  LDG.E R8, desc[UR12][R8.64] ;  /* 0x0000000c08087981 */ /* 0x000ee4000c1e1900 */
[----:B------:R-:W-:-:S02]  /*08a0*/  MOV R4, UR6 ;  /* 0x0000000600047c02 */ /* 0x000fc40008000f00 */
[----:B------:R-:W-:Y:S01]  /*08b0*/  MOV R5, UR7 ;  /* 0x0000000700057c02 */ /* 0x000fe20008000f00 */
[----:B------:R-:W4:Y:S04]  /*08c0*/  LDG.E R10, desc[UR12][R10.64] ;  /* 0x0000000c0a0a7981 */ /* 0x000f28000c1e1900 */
[----:B------:R-:W5:Y:S01]  /*08d0*/  LDG.E R4, desc[UR12][R4.64] ;  /* 0x0000000c04047981 */ /* 0x000f62000c1e1900 */
[----:B------:R-:W-:Y:S01]  /*08e0*/  UIADD3 UR5, UPT, UPT, UR5, 0x4, URZ ;  /* 0x0000000405057890 */ /* 0x000fe2000fffe0ff */
[----:B--2---:R-:W-:-:S04]  /*08f0*/  FFMA R6, R15, R6, R18 ;  /* 0x000000060f067223 */ /* 0x004fc80000000012 */
[----:B---3--:R-:W-:-:S04]  /*0900*/  FFMA R6, R17, R8, R6 ;  /* 0x0000000811067223 */ /* 0x008fc80000000006 */
[----:B----4-:R-:W-:-:S04]  /*0910*/  FFMA R6, R19, R10, R6 ;  /* 0x0000000a13067223 */ /* 0x010fc80000000006 */
[----:B-----5:R-:W-:-:S07]  /*0920*/  FFMA R18, R21, R4, R6 ;  /* 0x0000000415127223 */ /* 0x020fce0000000006 */
.L_x_4:
[----:B------:R-:W-:Y:S05]  /*0930*/  BRA.U !UP1, `(.L_x_3) ;  /* 0x0000000109847547 */ /* 0x000fea000b800000 */
[----:B------:R-:W0:Y:S01]  /*0940*/  LDCU UR6, c[0x0][0x3a4] ;  /* 0x00007480ff0677ac */ /* 0x000e220008000800 */
[----:B------:R-:W-:Y:S01]  /*0950*/  HFMA2 R7, -RZ, RZ, 0, 2.384185791015625e-07 ;  /* 0x00000004ff077431 */ /* 0x000fe200000001ff */
[----:B------:R-:W-:Y:S01]  /*0960*/  MOV R5, 0x4 ;  /* 0x0000000400057802 */ /* 0x000fe20000000f00 */
[----:B------:R-:W-:-:S06]  /*0970*/  UISETP.NE.AND UP0, UPT, UR18, 0x1, UPT ;  /* 0x000000011200788c */ /* 0x000fcc000bf05270 */
[----:B------:R-:W-:Y:S01]  /*0980*/  PLOP3.LUT P0, PT, PT, PT, UP0, 0x80, 0x8 ;  /* 0x000000000008781c */ /* 0x000fe20003f0f008 */
[----:B0-----:R-:W-:-:S04]  /*0990*/  ULOP3.LUT UP1, URZ, UR6, 0x1, URZ, 0xc0, !UPT ;  /* 0x0000000106ff7892 */ /* 0x001fc8000f82c0ff */
[----:B------:R-:W-:-:S08]  /*09a0*/  @UP0 UIMAD UR7, UR5, UR6, UR4 ;  /* 0x00000006050702a4 */ /* 0x000fd0000f8e0204 */
[----:B------:R-:W-:Y:S01]  /*09b0*/  @P0 VIADD R6, R12, UR5 ;  /* 0x000000050c060c36 */ /* 0x000fe20008000000 */
[----:B------:R-:W-:Y:S01]  /*09c0*/  PLOP3.LUT P1, PT, PT, PT, UP1, 0x80, 0x8 ;  /* 0x000000000008781c */ /* 0x000fe20003f2f018 */
[----:B------:R-:W-:Y:S02]  /*09d0*/  @UP0 UIMAD.WIDE.U32 UR20, UR7, 0x4, UR14 ;  /* 0x00000004071408a5 */ /* 0x000fe4000f8e000e */
[----:B------:R-:W-:Y:S01]  /*09e0*/  @UP0 UIADD3 UR8, UPT, UPT, UR7, UR6, URZ ;  /* 0x0000000607080290 */ /* 0x000fe2000fffe0ff */
[----:B------:R-:W-:Y:S01]  /*09f0*/  @P0 IMAD.WIDE R6, R6, R7, UR14 ;  /* 0x0000000e06060e25 */ /* 0x000fe2000f8e0207 */
[----:B------:R-:W-:Y:S02]  /*0a00*/  @UP0 UIADD3 UR5, UPT, UPT, UR5, 0x2, URZ ;  /* 0x0000000205050890 */ /* 0x000fe4000fffe0ff */
[----:B------:R-:W-:Y:S01]  /*0a10*/  @UP0 UIMAD.WIDE.U32 UR8, UR8, 0x4, UR14 ;  /* 0x00000004080808a5 */ /* 0x000fe2000f8e000e */
[----:B------:R-:W-:Y:S01]  /*0a20*/  MOV R10, UR20 ;  /* 0x00000014000a7c02 */ /* 0x000fe20008000f00 */
[----:B------:R-:W-:Y:S01]  /*0a30*/  @UP1 UIMAD UR6, UR5, UR6, UR4 ;  /* 0x00000006050612a4 */ /* 0x000fe2000f8e0204 */
[----:B------:R-:W-:Y:S01]  /*0a40*/  MOV R11, UR21 ;  /* 0x00000015000b7c02 */ /* 0x000fe20008000f00 */
[----:B------:R-:W2:Y:S02]  /*0a50*/  @P0 LDG.E R15, desc[UR12][R6.64] ;  /* 0x0000000c060f0981 */ /* 0x000ea4000c1e1900 */
[----:B------:R-:W-:Y:S01]  /*0a60*/  @UP1 UIMAD.WIDE.U32 UR6, UR6, 0x4, UR14 ;  /* 0x00000004060618a5 */ /* 0x000fe2000f8e000e */
[----:B------:R-:W-:Y:S01]  /*0a70*/  @P1 VIADD R4, R12, UR5 ;  /* 0x000000050c041c36 */ /* 0x000fe20008000000 */
[----:B------:R-:W-:Y:S01]  /*0a80*/  MOV R2, UR8 ;  /* 0x0000000800027c02 */ /* 0x000fe20008000f00 */
[----:B------:R-:W2:Y:S01]  /*0a90*/  @P0 LDG.E R10, desc[UR12][R10.64] ;  /* 0x0000000c0a0a0981 */ /* 0x000ea2000c1e1900 */
[----:B------:R-:W-:Y:S01]  /*0aa0*/  MOV R3, UR9 ;  /* 0x0000000900037c02 */ /* 0x000fe20008000f00 */
[----:B------:R-:W-:Y:S01]  /*0ab0*/  @P1 IMAD.WIDE R4, R4, R5, UR14 ;  /* 0x0000000e04041e25 */ /* 0x000fe2000f8e0205 */
[----:B------:R-:W-:Y:S01]  /*0ac0*/  MOV R8, UR6 ;  /* 0x0000000600087c02 */ /* 0x000fe20008000f00 */
[----:B------:R-:W3:Y:S01]  /*0ad0*/  @P0 LDG.E R20, desc[UR12][R6.64+0x4] ;  /* 0x0000040c06140981 */ /* 0x000ee2000c1e1900 */
[----:B------:R-:W-:-:S03]  /*0ae0*/  MOV R9, UR7 ;  /* 0x0000000700097c02 */ /* 0x000fc60008000f00 */
[----:B------:R-:W3:Y:S04]  /*0af0*/  @P0 LDG.E R2, desc[UR12][R2.64] ;  /* 0x0000000c02020981 */ /* 0x000ee8000c1e1900 */
[----:B------:R-:W4:Y:S04]  /*0b00*/  @P1 LDG.E R5, desc[UR12][R4.64] ;  /* 0x0000000c04051981 */ /* 0x000f28000c1e1900 */
[----:B------:R-:W4:Y:S01]  /*0b10*/  @P1 LDG.E R8, desc[UR12][R8.64] ;  /* 0x0000000c08081981 */ /* 0x000f22000c1e1900 */
[----:B--2---:R-:W-:-:S04]  /*0b20*/  @P0 FFMA R15, R15, R10, R18 ;  /* 0x0000000a0f0f0223 */ /* 0x004fc80000000012 */
[----:B---3--:R-:W-:-:S04]  /*0b30*/  @P0 FFMA R18, R20, R2, R15 ;  /* 0x0000000214120223 */ /* 0x008fc8000000000f */
[----:B----4-:R-:W-:-:S07]  /*0b40*/  @P1 FFMA R18, R5, R8, R18 ;  /* 0x0000000805121223 */ /* 0x010fce0000000012 */
.L_x_3:
[----:B------:R-:W0:Y:S01]  /*0b50*/  LDC.64 R2, c[0x0][0x390] ;  /* 0x0000e400ff027b82 */ /* 0x000e220000000a00 */
[----:B------:R-:W1:Y:S01]  /*0b60*/  LDCU UR5, c[0x0][0x3a4] ;  /* 0x00007480ff0577ac */ /* 0x000e620008000800 */
[----:B------:R-:W-:Y:S01]  /*0b70*/  FFMA R5, R13, R18, R16 ;  /* 0x000000120d057223 */ /* 0x000fe20000000010 */
[----:B------:R-:W-:-:S04]  /*0b80*/  UIADD3 UR4, UPT, UPT, UR4, 0x1, URZ ;  /* 0x0000000104047890 */ /* 0x000fc8000fffe0ff */
[----:B-1----:R-:W-:Y:S01]  /*0b90*/  UISETP.NE.AND UP0, UPT, UR4, UR5, UPT ;  /* 0x000000050400728c */ /* 0x002fe2000bf05270 */
[----:B0-----:R-:W-:-:S05]  /*0ba0*/  IMAD.WIDE R14, R14, 0x4, R2 ;  /* 0x000000040e0e7825 */ /* 0x001fca00078e0202 */
[----:B------:R1:W-:Y:S03]  /*0bb0*/  STG.E desc[UR12][R14.64], R5 ;  /* 0x000000050e007986 */ /* 0x0003e6000c10190c */
[----:B------:R-:W-:Y:S05]  /*0bc0*/  BRA.U UP0, `(.L_x_5) ;  /* 0xfffffff5005c7547 */ /* 0x000fea000b83ffff */
.L_x_0:
[----:B------:R-:W2:Y:S01]  /*0bd0*/  LDC.64 R2, c[0x0][0x388] ;  /* 0x0000e200ff027b82 */ /* 0x000ea20000000a00 */
[----:B------:R-:W3:Y:S07]  /*0be0*/  LDCU UR4, c[0x0][0x3a0] ;  /* 0x00007400ff0477ac */ /* 0x000eee0008000800 */
[----:B-1----:R-:W1:Y:S01]  /*0bf0*/  LDC.64 R4, c[0x0][0x398] ;  /* 0x0000e600ff047b82 */ /* 0x002e620000000a00 */
[----:B--2---:R-:W-:-:S06]  /*0c00*/  IMAD.WIDE R2, R0, 0x4, R2 ;  /* 0x0000000400027825 */ /* 0x004fcc00078e0202 */
[----:B0-----:R-:W3:Y:S01]  /*0c10*/  LDG.E R2, desc[UR12][R2.64] ;  /* 0x0000000c02027981 */ /* 0x001ee2000c1e1900 */
[----:B-1----:R-:W-:-:S04]  /*0c20*/  IMAD.WIDE R4, R0, 0x4, R4 ;  /* 0x0000000400047825 */ /* 0x002fc800078e0204 */
[----:B---3--:R-:W-:-:S05]  /*0c30*/  FMUL R7, R2, UR4 ;  /* 0x0000000402077c20 */ /* 0x008fca0008400000 */
[----:B------:R-:W-:Y:S01]  /*0c40*/  STG.E desc[UR12][R4.64], R7 ;  /* 0x0000000704007986 */ /* 0x000fe2000c10190c */
[----:B------:R-:W-:Y:S05]  /*0c50*/  EXIT ;  /* 0x000000000000794d */ /* 0x000fea0003800000 */
.L_x_6:
[----:B------:R-:W-:-:S00]  /*0c60*/  BRA `(.L_x_6) ;  /* 0xfffffffc00fc7947 */ /* 0x000fc0000383ffff */
[----:B------:R-:W-:-:S00]  /*0c70*/  NOP ;  /* 0x0000000000007918 */ /* 0x000fc00000000000 */
        /* <DEDUP_REMOVED lines=8> */
.L_x_7:


//--------------------- .nv.shared.reserved.0     --------------------------
	.section	.nv.shared.reserved.0,"aw",@nobits
	.weak		__nv_reservedSMEM_offset_0_alias
	.size		__nv_reservedSMEM_offset_0_alias, 0, 64
	.other		__nv_reservedSMEM_offset_0_alias,@"STO_CUDA_RESERVED_SHARED STV_DEFAULT"
__nv_reservedSMEM_offset_0_alias:
	.zero		0
	.zero		64


//--------------------- .nv.constant0.discretize_zoh --------------------------
	.section	.nv.constant0.discretize_zoh,"a",@progbits
	.sectionflags	@""
	.align	4
.nv.constant0.discretize_zoh:
	.zero		936


//--------------------- SYMBOLS --------------------------

	.type		.nv.reservedSmem.offset0,@object
	.size		.nv.reservedSmem.offset0,0x4
